	.headerflags	@"EF_CUDA_TEXMODE_UNIFIED EF_CUDA_64BIT_ADDRESS EF_CUDA_ACCELERATORS EF_CUDA_SM90 EF_CUDA_VIRTUAL_SM(EF_CUDA_SM90)"
	.elftype	@"ET_EXEC"


//--------------------- .nv.info                  --------------------------
	.section	.nv.info,"",@"SHT_CUDA_INFO"
	.align	4


	//----- nvinfo : EIATTR_REGCOUNT
	.align		4
        /*0000*/ 	.byte	0x04, 0x2f
        /*0002*/ 	.short	(.L_3 - .L_2)
	.align		4
.L_2:
        /*0004*/ 	.word	index@(triton_poi_fused__native_batch_norm_legit_no_training_add_relu_15)
        /*0008*/ 	.word	0x0000001c


	//----- nvinfo : EIATTR_MIN_STACK_SIZE
	.align		4
.L_3:
        /*000c*/ 	.byte	0x04, 0x12
        /*000e*/ 	.short	(.L_5 - .L_4)
	.align		4
.L_4:
        /*0010*/ 	.word	index@(triton_poi_fused__native_batch_norm_legit_no_training_add_relu_15)
        /*0014*/ 	.word	0x00000000


	//----- nvinfo : EIATTR_FRAME_SIZE
	.align		4
.L_5:
        /*0018*/ 	.byte	0x04, 0x11
        /*001a*/ 	.short	(.L_7 - .L_6)
	.align		4
.L_6:
        /*001c*/ 	.word	index@(triton_poi_fused__native_batch_norm_legit_no_training_add_relu_15)
        /*0020*/ 	.word	0x00000000


	//----- nvinfo : EIATTR_MIN_STACK_SIZE
	.align		4
.L_7:
        /*0024*/ 	.byte	0x04, 0x12
        /*0026*/ 	.short	(.L_9 - .L_8)
	.align		4
.L_8:
        /*0028*/ 	.word	index@(triton_poi_fused__native_batch_norm_legit_no_training_add_relu_15)
        /*002c*/ 	.word	0x00000000
.L_9:


//--------------------- .nv.info.triton_poi_fused__native_batch_norm_legit_no_training_add_relu_15 --------------------------
	.section	.nv.info.triton_poi_fused__native_batch_norm_legit_no_training_add_relu_15,"",@"SHT_CUDA_INFO"
	.sectionflags	@""
	.align	4


	//----- nvinfo : EIATTR_CUDA_API_VERSION
	.align		4
        /*0000*/ 	.byte	0x04, 0x37
        /*0002*/ 	.short	(.L_11 - .L_10)
.L_10:
        /*0004*/ 	.word	0x0000007c


	//----- nvinfo : EIATTR_KPARAM_INFO
	.align		4
.L_11:
        /*0008*/ 	.byte	0x04, 0x17
        /*000a*/ 	.short	(.L_13 - .L_12)
.L_12:
        /*000c*/ 	.word	0x00000000
        /*0010*/ 	.short	0x000b
        /*0012*/ 	.short	0x0058
        /*0014*/ 	.byte	0x00, 0xf0, 0x11, 0x00


	//----- nvinfo : EIATTR_KPARAM_INFO
	.align		4
.L_13:
        /*0018*/ 	.byte	0x04, 0x17
        /*001a*/ 	.short	(.L_15 - .L_14)
.L_14:
        /*001c*/ 	.word	0x00000000
        /*0020*/ 	.short	0x000a
        /*0022*/ 	.short	0x0050
        /*0024*/ 	.byte	0x00, 0xf4, 0x21, 0x00


	//----- nvinfo : EIATTR_KPARAM_INFO
	.align		4
.L_15:
        /*0028*/ 	.byte	0x04, 0x17
        /*002a*/ 	.short	(.L_17 - .L_16)
.L_16:
        /*002c*/ 	.word	0x00000000
        /*0030*/ 	.short	0x0009
        /*0032*/ 	.short	0x0048
        /*0034*/ 	.byte	0x00, 0xf4, 0x21, 0x00


	//----- nvinfo : EIATTR_KPARAM_INFO
	.align		4
.L_17:
        /*0038*/ 	.byte	0x04, 0x17
        /*003a*/ 	.short	(.L_19 - .L_18)
.L_18:
        /*003c*/ 	.word	0x00000000
        /*0040*/ 	.short	0x0008
        /*0042*/ 	.short	0x0040
        /*0044*/ 	.byte	0x00, 0xf4, 0x21, 0x00


	//----- nvinfo : EIATTR_KPARAM_INFO
	.align		4
.L_19:
        /*0048*/ 	.byte	0x04, 0x17
        /*004a*/ 	.short	(.L_21 - .L_20)
.L_20:
        /*004c*/ 	.word	0x00000000
        /*0050*/ 	.short	0x0007
        /*0052*/ 	.short	0x0038
        /*0054*/ 	.byte	0x00, 0xf4, 0x21, 0x00


	//----- nvinfo : EIATTR_KPARAM_INFO
	.align		4
.L_21:
        /*0058*/ 	.byte	0x04, 0x17
        /*005a*/ 	.short	(.L_23 - .L_22)
.L_22:
        /*005c*/ 	.word	0x00000000
        /*0060*/ 	.short	0x0006
        /*0062*/ 	.short	0x0030
        /*0064*/ 	.byte	0x00, 0xf4, 0x21, 0x00


	//----- nvinfo : EIATTR_KPARAM_INFO
	.align		4
.L_23:
        /*0068*/ 	.byte	0x04, 0x17
        /*006a*/ 	.short	(.L_25 - .L_24)
.L_24:
        /*006c*/ 	.word	0x00000000
        /*0070*/ 	.short	0x0005
        /*0072*/ 	.short	0x0028
        /*0074*/ 	.byte	0x00, 0xf4, 0x21, 0x00


	//----- nvinfo : EIATTR_KPARAM_INFO
	.align		4
.L_25:
        /*0078*/ 	.byte	0x04, 0x17
        /*007a*/ 	.short	(.L_27 - .L_26)
.L_26:
        /*007c*/ 	.word	0x00000000
        /*0080*/ 	.short	0x0004
        /*0082*/ 	.short	0x0020
        /*0084*/ 	.byte	0x00, 0xf4, 0x21, 0x00


	//----- nvinfo : EIATTR_KPARAM_INFO
	.align		4
.L_27:
        /*0088*/ 	.byte	0x04, 0x17
        /*008a*/ 	.short	(.L_29 - .L_28)
.L_28:
        /*008c*/ 	.word	0x00000000
        /*0090*/ 	.short	0x0003
        /*0092*/ 	.short	0x0018
        /*0094*/ 	.byte	0x00, 0xf4, 0x21, 0x00


	//----- nvinfo : EIATTR_KPARAM_INFO
	.align		4
.L_29:
        /*0098*/ 	.byte	0x04, 0x17
        /*009a*/ 	.short	(.L_31 - .L_30)
.L_30:
        /*009c*/ 	.word	0x00000000
        /*00a0*/ 	.short	0x0002
        /*00a2*/ 	.short	0x0010
        /*00a4*/ 	.byte	0x00, 0xf4, 0x21, 0x00


	//----- nvinfo : EIATTR_KPARAM_INFO
	.align		4
.L_31:
        /*00a8*/ 	.byte	0x04, 0x17
        /*00aa*/ 	.short	(.L_33 - .L_32)
.L_32:
        /*00ac*/ 	.word	0x00000000
        /*00b0*/ 	.short	0x0001
        /*00b2*/ 	.short	0x0008
        /*00b4*/ 	.byte	0x00, 0xf4, 0x21, 0x00


	//----- nvinfo : EIATTR_KPARAM_INFO
	.align		4
.L_33:
        /*00b8*/ 	.byte	0x04, 0x17
        /*00ba*/ 	.short	(.L_35 - .L_34)
.L_34:
        /*00bc*/ 	.word	0x00000000
        /*00c0*/ 	.short	0x0000
        /*00c2*/ 	.short	0x0000
        /*00c4*/ 	.byte	0x00, 0xf4, 0x21, 0x00


	//----- nvinfo : EIATTR_SPARSE_MMA_MASK
	.align		4
.L_35:
        /*00c8*/ 	.byte	0x03, 0x50
        /*00ca*/ 	.short	0x0000


	//----- nvinfo : EIATTR_MAXREG_COUNT
	.align		4
        /*00cc*/ 	.byte	0x03, 0x1b
        /*00ce*/ 	.short	0x00ff


	//----- nvinfo : EIATTR_EXIT_INSTR_OFFSETS
	.align		4
        /*00d0*/ 	.byte	0x04, 0x1c
        /*00d2*/ 	.short	(.L_37 - .L_36)


	//   ....[0]....
.L_36:
        /*00d4*/ 	.word	0x000004d0


	//----- nvinfo : EIATTR_REQNTID
	.align		4
.L_37:
        /*00d8*/ 	.byte	0x04, 0x10
        /*00da*/ 	.short	(.L_39 - .L_38)
.L_38:
        /*00dc*/ 	.word	0x00000080
        /*00e0*/ 	.word	0x00000001
        /*00e4*/ 	.word	0x00000001


	//----- nvinfo : EIATTR_CBANK_PARAM_SIZE
	.align		4
.L_39:
        /*00e8*/ 	.byte	0x03, 0x19
        /*00ea*/ 	.short	0x005c


	//----- nvinfo : EIATTR_PARAM_CBANK
	.align		4
        /*00ec*/ 	.byte	0x04, 0x0a
        /*00ee*/ 	.short	(.L_41 - .L_40)
	.align		4
.L_40:
        /*00f0*/ 	.word	index@(.nv.constant0.triton_poi_fused__native_batch_norm_legit_no_training_add_relu_15)
        /*00f4*/ 	.short	0x0210
        /*00f6*/ 	.short	0x005c


	//----- nvinfo : EIATTR_SW_WAR
	.align		4
.L_41:
        /*00f8*/ 	.byte	0x04, 0x36
        /*00fa*/ 	.short	(.L_43 - .L_42)
.L_42:
        /*00fc*/ 	.word	0x00000008
.L_43:


//--------------------- .nv.callgraph             --------------------------
	.section	.nv.callgraph,"",@"SHT_CUDA_CALLGRAPH"
	.align	4
	.sectionentsize	8
	.align		4
        /*0000*/ 	.word	0x00000000
	.align		4
        /*0004*/ 	.word	0xffffffff
	.align		4
        /*0008*/ 	.word	0x00000000
	.align		4
        /*000c*/ 	.word	0xfffffffe
	.align		4
        /*0010*/ 	.word	0x00000000
	.align		4
        /*0014*/ 	.word	0xfffffffd
	.align		4
        /*0018*/ 	.word	0x00000000
	.align		4
        /*001c*/ 	.word	0xfffffffc


//--------------------- .nv.constant4             --------------------------
	.section	.nv.constant4,"a",@progbits
	.align	8
	.align		8
.nv.constant4:
        /*0000*/ 	.dword	_$_str
	.align		8
        /*0008*/ 	.dword	_$_str_$_2


//--------------------- .text.triton_poi_fused__native_batch_norm_legit_no_training_add_relu_15 --------------------------
	.section	.text.triton_poi_fused__native_batch_norm_legit_no_training_add_relu_15,"ax",@progbits
	.align	128
        .global         triton_poi_fused__native_batch_norm_legit_no_training_add_relu_15
        .type           triton_poi_fused__native_batch_norm_legit_no_training_add_relu_15,@function
        .size           triton_poi_fused__native_batch_norm_legit_no_training_add_relu_15,(.L_x_1 - triton_poi_fused__native_batch_norm_legit_no_training_add_relu_15)
        .other          triton_poi_fused__native_batch_norm_legit_no_training_add_relu_15,@"STO_CUDA_ENTRY STV_DEFAULT"
triton_poi_fused__native_batch_norm_legit_no_training_add_relu_15:
.text.triton_poi_fused__native_batch_norm_legit_no_training_add_relu_15:
[----:B------:R-:W-:Y:S01]  /*0000*/  LDC R1, c[0x0][0x28] ;  /* 0x00000a00ff017b82 */ /* 0x000fe20000000800 */
[----:B------:R-:W1:Y:S07]  /*0010*/  S2R R10, SR_TID.X ;  /* 0x00000000000a7919 */ /* 0x000e6e0000002100 */
[----:B------:R-:W2:Y:S01]  /*0020*/  LDC.64 R14, c[0x0][0x228] ;  /* 0x00008a00ff0e7b82 */ /* 0x000ea20000000a00 */
[----:B------:R-:W-:Y:S01]  /*0030*/  ULDC.64 UR4, c[0x0][0x208] ;  /* 0x0000820000047ab9 */ /* 0x000fe20000000a00 */
[----:B------:R-:W3:Y:S06]  /*0040*/  S2R R3, SR_CTAID.X ;  /* 0x0000000000037919 */ /* 0x000eec0000002500 */
[----:B------:R-:W4:Y:S08]  /*0050*/  LDC.64 R22, c[0x0][0x250] ;  /* 0x00009400ff167b82 */ /* 0x000f300000000a00 */
[----:B------:R-:W5:Y:S08]  /*0060*/  LDC.64 R18, c[0x0][0x248] ;  /* 0x00009200ff127b82 */ /* 0x000f700000000a00 */
[----:B------:R-:W5:Y:S01]  /*0070*/  LDC.64 R24, c[0x0][0x218] ;  /* 0x00008600ff187b82 */ /* 0x000f620000000a00 */
[----:B-1----:R-:W-:-:S07]  /*0080*/  LOP3.LUT R10, R10, 0x7f, RZ, 0xc0, !PT ;  /* 0x0000007f0a0a7812 */ /* 0x002fce00078ec0ff */
[----:B------:R-:W1:Y:S01]  /*0090*/  LDC.64 R16, c[0x0][0x220] ;  /* 0x00008800ff107b82 */ /* 0x000e620000000a00 */
[----:B---3--:R-:W-:Y:S02]  /*00a0*/  SHF.R.S32.HI R0, RZ, 0x18, R3 ;  /* 0x00000018ff007819 */ /* 0x008fe40000011403 */
[----:B------:R-:W-:Y:S02]  /*00b0*/  LEA R10, R3, R10, 0x7 ;  /* 0x0000000a030a7211 */ /* 0x000fe400078e38ff */
[----:B------:R-:W-:-:S03]  /*00c0*/  SGXT R3, R0, 0x1 ;  /* 0x000000010003781a */ /* 0x000fc60000000200 */
[----:B------:R-:W3:Y:S01]  /*00d0*/  LDC.64 R20, c[0x0][0x240] ;  /* 0x00009000ff147b82 */ /* 0x000ee20000000a00 */
[----:B------:R-:W-:-:S04]  /*00e0*/  LEA.HI R3, R3, R10, RZ, 0x2 ;  /* 0x0000000a03037211 */ /* 0x000fc800078f10ff */
[----:B------:R-:W-:-:S03]  /*00f0*/  SHF.R.S32.HI R13, RZ, 0x2, R3 ;  /* 0x00000002ff0d7819 */ /* 0x000fc60000011403 */
[----:B------:R-:W3:Y:S01]  /*0100*/  LDC.64 R8, c[0x0][0x230] ;  /* 0x00008c00ff087b82 */ /* 0x000ee20000000a00 */
[----:B------:R-:W-:-:S04]  /*0110*/  SHF.R.S32.HI R0, RZ, 0x1f, R3 ;  /* 0x0000001fff007819 */ /* 0x000fc80000011403 */
[----:B------:R-:W-:-:S03]  /*0120*/  LEA.HI R0, R0, R13, RZ, 0xb ;  /* 0x0000000d00007211 */ /* 0x000fc600078f58ff */
[----:B------:R-:W3:Y:S01]  /*0130*/  LDC.64 R6, c[0x0][0x238] ;  /* 0x00008e00ff067b82 */ /* 0x000ee20000000a00 */
[----:B------:R-:W-:-:S04]  /*0140*/  LOP3.LUT R0, R0, 0xfffff800, RZ, 0xc0, !PT ;  /* 0xfffff80000007812 */ /* 0x000fc800078ec0ff */
[----:B------:R-:W-:-:S03]  /*0150*/  IADD3 R13, R13, -R0, RZ ;  /* 0x800000000d0d7210 */ /* 0x000fc60007ffe0ff */
[----:B------:R-:W3:Y:S02]  /*0160*/  LDC.64 R4, c[0x0][0x258] ;  /* 0x00009600ff047b82 */ /* 0x000ee40000000a00 */
[----:B--2---:R-:W-:-:S04]  /*0170*/  IMAD.WIDE R14, R13, 0x4, R14 ;  /* 0x000000040d0e7825 */ /* 0x004fc800078e020e */
[C---:B----4-:R-:W-:Y:S01]  /*0180*/  IMAD.WIDE R22, R13.reuse, 0x4, R22 ;  /* 0x000000040d167825 */ /* 0x050fe200078e0216 */
[----:B------:R2:W4:Y:S01]  /*0190*/  LDG.E.EL R0, desc[UR4][R14.64] ;  /* 0x000000040e007981 */ /* 0x000522000c2e1900 */
[----:B------:R-:W3:Y:S03]  /*01a0*/  LDC.64 R2, c[0x0][0x260] ;  /* 0x00009800ff027b82 */ /* 0x000ee60000000a00 */
[----:B------:R-:W4:Y:S01]  /*01b0*/  LDG.E.EL R11, desc[UR4][R22.64] ;  /* 0x00000004160b7981 */ /* 0x000f22000c2e1900 */
[----:B-----5:R-:W-:-:S04]  /*01c0*/  IMAD.WIDE R18, R13, 0x4, R18 ;  /* 0x000000040d127825 */ /* 0x020fc800078e0212 */
[C---:B-1----:R-:W-:Y:S02]  /*01d0*/  IMAD.WIDE R16, R13.reuse, 0x4, R16 ;  /* 0x000000040d107825 */ /* 0x042fe400078e0210 */
[----:B------:R-:W5:Y:S02]  /*01e0*/  LDG.E.EL R19, desc[UR4][R18.64] ;  /* 0x0000000412137981 */ /* 0x000f64000c2e1900 */
[C---:B0-2---:R-:W-:Y:S02]  /*01f0*/  IMAD.WIDE R14, R10.reuse, 0x4, R24 ;  /* 0x000000040a0e7825 */ /* 0x045fe400078e0218 */
[----:B------:R-:W2:Y:S02]  /*0200*/  LDG.E.EL R17, desc[UR4][R16.64] ;  /* 0x0000000410117981 */ /* 0x000ea4000c2e1900 */
[----:B---3--:R-:W-:Y:S02]  /*0210*/  IMAD.WIDE R20, R10, 0x4, R20 ;  /* 0x000000040a147825 */ /* 0x008fe400078e0214 */
[----:B------:R-:W2:Y:S02]  /*0220*/  LDG.E R14, desc[UR4][R14.64] ;  /* 0x000000040e0e7981 */ /* 0x000ea4000c1e1900 */
[----:B------:R-:W-:-:S02]  /*0230*/  IMAD.WIDE R8, R13, 0x4, R8 ;  /* 0x000000040d087825 */ /* 0x000fc400078e0208 */
[----:B------:R-:W5:Y:S02]  /*0240*/  LDG.E R12, desc[UR4][R20.64] ;  /* 0x00000004140c7981 */ /* 0x000f64000c1e1900 */
[C---:B------:R-:W-:Y:S02]  /*0250*/  IMAD.WIDE R6, R13.reuse, 0x4, R6 ;  /* 0x000000040d067825 */ /* 0x040fe400078e0206 */
[----:B------:R-:W3:Y:S02]  /*0260*/  LDG.E.EL R8, desc[UR4][R8.64] ;  /* 0x0000000408087981 */ /* 0x000ee4000c2e1900 */
[C---:B------:R-:W-:Y:S02]  /*0270*/  IMAD.WIDE R4, R13.reuse, 0x4, R4 ;  /* 0x000000040d047825 */ /* 0x040fe400078e0204 */
[----:B------:R-:W3:Y:S02]  /*0280*/  LDG.E.EL R7, desc[UR4][R6.64] ;  /* 0x0000000406077981 */ /* 0x000ee4000c2e1900 */
[----:B------:R-:W-:-:S02]  /*0290*/  IMAD.WIDE R2, R13, 0x4, R2 ;  /* 0x000000040d027825 */ /* 0x000fc400078e0202 */
[----:B------:R0:W2:Y:S04]  /*02a0*/  LDG.E.EL R4, desc[UR4][R4.64] ;  /* 0x0000000404047981 */ /* 0x0000a8000c2e1900 */
[----:B------:R1:W2:Y:S01]  /*02b0*/  LDG.E.EL R13, desc[UR4][R2.64] ;  /* 0x00000004020d7981 */ /* 0x0002a2000c2e1900 */
[----:B0-----:R-:W-:Y:S01]  /*02c0*/  HFMA2.MMA R5, -RZ, RZ, 1.625, 0 ;  /* 0x3e800000ff057435 */ /* 0x001fe200000001ff */
[----:B-1----:R-:W0:Y:S02]  /*02d0*/  LDC.64 R2, c[0x0][0x210] ;  /* 0x00008400ff027b82 */ /* 0x002e240000000a00 */
[----:B0-----:R-:W-:-:S04]  /*02e0*/  IMAD.WIDE R2, R10, 0x4, R2 ;  /* 0x000000040a027825 */ /* 0x001fc800078e0202 */
[----:B----4-:R-:W-:Y:S01]  /*02f0*/  FADD R0, R0, 9.9999997473787516356e-06 ;  /* 0x3727c5ac00007421 */ /* 0x010fe20000000000 */
[----:B------:R-:W-:-:S03]  /*0300*/  FADD R11, R11, 9.9999997473787516356e-06 ;  /* 0x3727c5ac0b0b7421 */ /* 0x000fc60000000000 */
[----:B------:R-:W0:Y:S08]  /*0310*/  MUFU.SQRT R15, R0 ;  /* 0x00000000000f7308 */ /* 0x000e300000002000 */
[----:B------:R-:W1:Y:S01]  /*0320*/  MUFU.SQRT R16, R11 ;  /* 0x0000000b00107308 */ /* 0x000e620000002000 */
[C---:B0-----:R-:W-:Y:S02]  /*0330*/  FSETP.GT.AND P0, PT, R15.reuse, 8.50705917302346158658e+37, PT ;  /* 0x7e8000000f00780b */ /* 0x041fe40003f04000 */
[----:B------:R-:W-:-:S02]  /*0340*/  FSETP.GEU.AND P2, PT, R15, 1.175494350822287508e-38, PT ;  /* 0x008000000f00780b */ /* 0x000fc40003f4e000 */
[C---:B-1----:R-:W-:Y:S02]  /*0350*/  FSETP.GT.AND P1, PT, R16.reuse, 8.50705917302346158658e+37, PT ;  /* 0x7e8000001000780b */ /* 0x042fe40003f24000 */
[----:B------:R-:W-:-:S07]  /*0360*/  FSETP.GEU.AND P3, PT, R16, 1.175494350822287508e-38, PT ;  /* 0x008000001000780b */ /* 0x000fce0003f6e000 */
[----:B------:R-:W-:-:S04]  /*0370*/  @P0 FMUL R15, R15, 0.25 ;  /* 0x3e8000000f0f0820 */ /* 0x000fc80000400000 */
[----:B------:R-:W-:Y:S01]  /*0380*/  @!P2 FMUL R15, R15, 16777216 ;  /* 0x4b8000000f0fa820 */ /* 0x000fe20000400000 */
[----:B------:R-:W-:-:S04]  /*0390*/  @P1 FMUL R16, R16, 0.25 ;  /* 0x3e80000010101820 */ /* 0x000fc80000400000 */
[----:B------:R-:W-:Y:S01]  /*03a0*/  @!P3 FMUL R16, R16, 16777216 ;  /* 0x4b8000001010b820 */ /* 0x000fe20000400000 */
[----:B------:R-:W0:Y:S01]  /*03b0*/  MUFU.RCP R15, R15 ;  /* 0x0000000f000f7308 */ /* 0x000e220000001000 */
[----:B------:R-:W-:-:S07]  /*03c0*/  FSEL R0, R5, 1, P0 ;  /* 0x3f80000005007808 */ /* 0x000fce0000000000 */
[----:B------:R-:W1:Y:S01]  /*03d0*/  MUFU.RCP R16, R16 ;  /* 0x0000001000107308 */ /* 0x000e620000001000 */
[----:B------:R-:W-:Y:S01]  /*03e0*/  FSEL R5, R5, 1, P1 ;  /* 0x3f80000005057808 */ /* 0x000fe20000800000 */
[----:B------:R-:W-:-:S04]  /*03f0*/  @!P2 FMUL R0, R0, 16777216 ;  /* 0x4b8000000000a820 */ /* 0x000fc80000400000 */
[----:B------:R-:W-:Y:S01]  /*0400*/  @!P3 FMUL R5, R5, 16777216 ;  /* 0x4b8000000505b820 */ /* 0x000fe20000400000 */
[----:B-----5:R-:W-:Y:S01]  /*0410*/  FADD R12, R12, -R19 ;  /* 0x800000130c0c7221 */ /* 0x020fe20000000000 */
[----:B0-----:R-:W-:Y:S01]  /*0420*/  FMUL R0, R15, R0 ;  /* 0x000000000f007220 */ /* 0x001fe20000400000 */
[----:B--2---:R-:W-:Y:S01]  /*0430*/  FADD R17, R14, -R17 ;  /* 0x800000110e117221 */ /* 0x004fe20000000000 */
[----:B-1----:R-:W-:-:S03]  /*0440*/  FMUL R5, R16, R5 ;  /* 0x0000000510057220 */ /* 0x002fc60000400000 */
[----:B------:R-:W-:Y:S01]  /*0450*/  FMUL R0, R0, R17 ;  /* 0x0000001100007220 */ /* 0x000fe20000400000 */
[----:B------:R-:W-:-:S03]  /*0460*/  FMUL R5, R5, R12 ;  /* 0x0000000c05057220 */ /* 0x000fc60000400000 */
[----:B---3--:R-:W-:Y:S01]  /*0470*/  FFMA R0, R8, R0, R7 ;  /* 0x0000000008007223 */ /* 0x008fe20000000007 */
[----:B------:R-:W-:-:S04]  /*0480*/  FFMA R5, R4, R5, R13 ;  /* 0x0000000504057223 */ /* 0x000fc8000000000d */
[C---:B------:R-:W-:Y:S01]  /*0490*/  FADD R4, R0.reuse, R5 ;  /* 0x0000000500047221 */ /* 0x040fe20000000000 */
[----:B------:R-:W-:-:S04]  /*04a0*/  FSETP.GEU.AND P0, PT, R0, -R5, PT ;  /* 0x800000050000720b */ /* 0x000fc80003f0e000 */
[----:B------:R-:W-:-:S05]  /*04b0*/  FSEL R5, R4, RZ, P0 ;  /* 0x000000ff04057208 */ /* 0x000fca0000000000 */
[----:B------:R-:W-:Y:S01]  /*04c0*/  STG.E desc[UR4][R2.64], R5 ;  /* 0x0000000502007986 */ /* 0x000fe2000c101904 */
[----:B------:R-:W-:Y:S05]  /*04d0*/  EXIT ;  /* 0x000000000000794d */ /* 0x000fea0003800000 */
.L_x_0:
[----:B------:R-:W-:-:S00]  /*04e0*/  BRA `(.L_x_0) ;  /* 0xfffffffc00fc7947 */ /* 0x000fc0000383ffff */
[----:B------:R-:W-:-:S00]  /*04f0*/  NOP ;  /* 0x0000000000007918 */ /* 0x000fc00000000000 */
        /* <DEDUP_REMOVED lines=8> */
.L_x_1:


//--------------------- .nv.global.init           --------------------------
	.section	.nv.global.init,"aw",@progbits
.nv.global.init:
	.type		_$_str,@object
	.size		_$_str,(_$_str_$_2 - _$_str)
_$_str:
        /*0000*/ 	.byte	0x5f, 0x5f, 0x43, 0x55, 0x44, 0x41, 0x5f, 0x46, 0x54, 0x5a, 0x00
	.type		_$_str_$_2,@object
	.size		_$_str_$_2,(.L_1 - _$_str_$_2)
_$_str_$_2:
        /*000b*/ 	.byte	0x5f, 0x5f, 0x43, 0x55, 0x44, 0x41, 0x5f, 0x50, 0x52, 0x45, 0x43, 0x5f, 0x53, 0x51, 0x52, 0x54
        /*001b*/ 	.byte	0x00
.L_1:


//--------------------- .nv.constant0.triton_poi_fused__native_batch_norm_legit_no_training_add_relu_15 --------------------------
	.section	.nv.constant0.triton_poi_fused__native_batch_norm_legit_no_training_add_relu_15,"a",@progbits
	.sectionflags	@""
	.align	4
.nv.constant0.triton_poi_fused__native_batch_norm_legit_no_training_add_relu_15:
	.zero		620
